	.headerflags	@"EF_CUDA_TEXMODE_UNIFIED EF_CUDA_64BIT_ADDRESS EF_CUDA_ACCELERATORS EF_CUDA_SM90 EF_CUDA_VIRTUAL_SM(EF_CUDA_SM90)"
	.elftype	@"ET_EXEC"


//--------------------- .nv.info                  --------------------------
	.section	.nv.info,"",@"SHT_CUDA_INFO"
	.align	4


	//----- nvinfo : EIATTR_REGCOUNT
	.align		4
        /*0000*/ 	.byte	0x04, 0x2f
        /*0002*/ 	.short	(.L_2 - .L_1)
	.align		4
.L_1:
        /*0004*/ 	.word	index@(triton_red_fused__log_softmax_exp_11)
        /*0008*/ 	.word	0x00000020


	//----- nvinfo : EIATTR_MIN_STACK_SIZE
	.align		4
.L_2:
        /*000c*/ 	.byte	0x04, 0x12
        /*000e*/ 	.short	(.L_4 - .L_3)
	.align		4
.L_3:
        /*0010*/ 	.word	index@(triton_red_fused__log_softmax_exp_11)
        /*0014*/ 	.word	0x00000000


	//----- nvinfo : EIATTR_FRAME_SIZE
	.align		4
.L_4:
        /*0018*/ 	.byte	0x04, 0x11
        /*001a*/ 	.short	(.L_6 - .L_5)
	.align		4
.L_5:
        /*001c*/ 	.word	index@(triton_red_fused__log_softmax_exp_11)
        /*0020*/ 	.word	0x00000000


	//----- nvinfo : EIATTR_MIN_STACK_SIZE
	.align		4
.L_6:
        /*0024*/ 	.byte	0x04, 0x12
        /*0026*/ 	.short	(.L_8 - .L_7)
	.align		4
.L_7:
        /*0028*/ 	.word	index@(triton_red_fused__log_softmax_exp_11)
        /*002c*/ 	.word	0x00000000
.L_8:


//--------------------- .nv.info.triton_red_fused__log_softmax_exp_11 --------------------------
	.section	.nv.info.triton_red_fused__log_softmax_exp_11,"",@"SHT_CUDA_INFO"
	.sectionflags	@""
	.align	4


	//----- nvinfo : EIATTR_CUDA_API_VERSION
	.align		4
        /*0000*/ 	.byte	0x04, 0x37
        /*0002*/ 	.short	(.L_10 - .L_9)
.L_9:
        /*0004*/ 	.word	0x0000007c


	//----- nvinfo : EIATTR_KPARAM_INFO
	.align		4
.L_10:
        /*0008*/ 	.byte	0x04, 0x17
        /*000a*/ 	.short	(.L_12 - .L_11)
.L_11:
        /*000c*/ 	.word	0x00000000
        /*0010*/ 	.short	0x0005
        /*0012*/ 	.short	0x0024
        /*0014*/ 	.byte	0x00, 0xf0, 0x11, 0x00


	//----- nvinfo : EIATTR_KPARAM_INFO
	.align		4
.L_12:
        /*0018*/ 	.byte	0x04, 0x17
        /*001a*/ 	.short	(.L_14 - .L_13)
.L_13:
        /*001c*/ 	.word	0x00000000
        /*0020*/ 	.short	0x0004
        /*0022*/ 	.short	0x0020
        /*0024*/ 	.byte	0x00, 0xf0, 0x11, 0x00


	//----- nvinfo : EIATTR_KPARAM_INFO
	.align		4
.L_14:
        /*0028*/ 	.byte	0x04, 0x17
        /*002a*/ 	.short	(.L_16 - .L_15)
.L_15:
        /*002c*/ 	.word	0x00000000
        /*0030*/ 	.short	0x0003
        /*0032*/ 	.short	0x0018
        /*0034*/ 	.byte	0x00, 0xf4, 0x21, 0x00


	//----- nvinfo : EIATTR_KPARAM_INFO
	.align		4
.L_16:
        /*0038*/ 	.byte	0x04, 0x17
        /*003a*/ 	.short	(.L_18 - .L_17)
.L_17:
        /*003c*/ 	.word	0x00000000
        /*0040*/ 	.short	0x0002
        /*0042*/ 	.short	0x0010
        /*0044*/ 	.byte	0x00, 0xf4, 0x21, 0x00


	//----- nvinfo : EIATTR_KPARAM_INFO
	.align		4
.L_18:
        /*0048*/ 	.byte	0x04, 0x17
        /*004a*/ 	.short	(.L_20 - .L_19)
.L_19:
        /*004c*/ 	.word	0x00000000
        /*0050*/ 	.short	0x0001
        /*0052*/ 	.short	0x0008
        /*0054*/ 	.byte	0x00, 0xf4, 0x21, 0x00


	//----- nvinfo : EIATTR_KPARAM_INFO
	.align		4
.L_20:
        /*0058*/ 	.byte	0x04, 0x17
        /*005a*/ 	.short	(.L_22 - .L_21)
.L_21:
        /*005c*/ 	.word	0x00000000
        /*0060*/ 	.short	0x0000
        /*0062*/ 	.short	0x0000
        /*0064*/ 	.byte	0x00, 0xf4, 0x21, 0x00


	//----- nvinfo : EIATTR_SPARSE_MMA_MASK
	.align		4
.L_22:
        /*0068*/ 	.byte	0x03, 0x50
        /*006a*/ 	.short	0x0000


	//----- nvinfo : EIATTR_MAXREG_COUNT
	.align		4
        /*006c*/ 	.byte	0x03, 0x1b
        /*006e*/ 	.short	0x0080


	//----- nvinfo : EIATTR_COOP_GROUP_MASK_REGIDS
	.align		4
        /*0070*/ 	.byte	0x04, 0x29
        /*0072*/ 	.short	(.L_24 - .L_23)


	//   ....[0]....
.L_23:
        /*0074*/ 	.word	0xffffffff


	//   ....[1]....
        /*0078*/ 	.word	0xffffffff


	//   ....[2]....
        /*007c*/ 	.word	0xffffffff


	//   ....[3]....
        /*0080*/ 	.word	0xffffffff


	//   ....[4]....
        /*0084*/ 	.word	0xffffffff


	//   ....[5]....
        /*0088*/ 	.word	0xffffffff


	//   ....[6]....
        /*008c*/ 	.word	0xffffffff


	//   ....[7]....
        /*0090*/ 	.word	0xffffffff


	//   ....[8]....
        /*0094*/ 	.word	0xffffffff


	//   ....[9]....
        /*0098*/ 	.word	0xffffffff


	//   ....[10]....
        /*009c*/ 	.word	0xffffffff


	//   ....[11]....
        /*00a0*/ 	.word	0xffffffff


	//   ....[12]....
        /*00a4*/ 	.word	0xffffffff


	//   ....[13]....
        /*00a8*/ 	.word	0xffffffff


	//   ....[14]....
        /*00ac*/ 	.word	0xffffffff


	//   ....[15]....
        /*00b0*/ 	.word	0xffffffff


	//   ....[16]....
        /*00b4*/ 	.word	0xffffffff


	//   ....[17]....
        /*00b8*/ 	.word	0xffffffff


	//----- nvinfo : EIATTR_COOP_GROUP_INSTR_OFFSETS
	.align		4
.L_24:
        /*00bc*/ 	.byte	0x04, 0x28
        /*00be*/ 	.short	(.L_26 - .L_25)


	//   ....[0]....
.L_25:
        /*00c0*/ 	.word	0x00000590


	//   ....[1]....
        /*00c4*/ 	.word	0x000005f0


	//   ....[2]....
        /*00c8*/ 	.word	0x00000670


	//   ....[3]....
        /*00cc*/ 	.word	0x000006b0


	//   ....[4]....
        /*00d0*/ 	.word	0x000006f0


	//   ....[5]....
        /*00d4*/ 	.word	0x00000770


	//   ....[6]....
        /*00d8*/ 	.word	0x000007f0


	//   ....[7]....
        /*00dc*/ 	.word	0x00000830


	//   ....[8]....
        /*00e0*/ 	.word	0x00000880


	//   ....[9]....
        /*00e4*/ 	.word	0x00001080


	//   ....[10]....
        /*00e8*/ 	.word	0x000010a0


	//   ....[11]....
        /*00ec*/ 	.word	0x000010c0


	//   ....[12]....
        /*00f0*/ 	.word	0x000010e0


	//   ....[13]....
        /*00f4*/ 	.word	0x00001100


	//   ....[14]....
        /*00f8*/ 	.word	0x00001160


	//   ....[15]....
        /*00fc*/ 	.word	0x00001180


	//   ....[16]....
        /*0100*/ 	.word	0x000011a0


	//   ....[17]....
        /*0104*/ 	.word	0x000011d0


	//----- nvinfo : EIATTR_EXIT_INSTR_OFFSETS
	.align		4
.L_26:
        /*0108*/ 	.byte	0x04, 0x1c
        /*010a*/ 	.short	(.L_28 - .L_27)


	//   ....[0]....
.L_27:
        /*010c*/ 	.word	0x00001b60


	//   ....[1]....
        /*0110*/ 	.word	0x00001b80


	//----- nvinfo : EIATTR_REQNTID
	.align		4
.L_28:
        /*0114*/ 	.byte	0x04, 0x10
        /*0116*/ 	.short	(.L_30 - .L_29)
.L_29:
        /*0118*/ 	.word	0x00000200
        /*011c*/ 	.word	0x00000001
        /*0120*/ 	.word	0x00000001


	//----- nvinfo : EIATTR_CBANK_PARAM_SIZE
	.align		4
.L_30:
        /*0124*/ 	.byte	0x03, 0x19
        /*0126*/ 	.short	0x0028


	//----- nvinfo : EIATTR_PARAM_CBANK
	.align		4
        /*0128*/ 	.byte	0x04, 0x0a
        /*012a*/ 	.short	(.L_32 - .L_31)
	.align		4
.L_31:
        /*012c*/ 	.word	index@(.nv.constant0.triton_red_fused__log_softmax_exp_11)
        /*0130*/ 	.short	0x0210
        /*0132*/ 	.short	0x0028


	//----- nvinfo : EIATTR_SW_WAR
	.align		4
.L_32:
        /*0134*/ 	.byte	0x04, 0x36
        /*0136*/ 	.short	(.L_34 - .L_33)
.L_33:
        /*0138*/ 	.word	0x00000008
.L_34:


//--------------------- .nv.callgraph             --------------------------
	.section	.nv.callgraph,"",@"SHT_CUDA_CALLGRAPH"
	.align	4
	.sectionentsize	8
	.align		4
        /*0000*/ 	.word	0x00000000
	.align		4
        /*0004*/ 	.word	0xffffffff
	.align		4
        /*0008*/ 	.word	0x00000000
	.align		4
        /*000c*/ 	.word	0xfffffffe
	.align		4
        /*0010*/ 	.word	0x00000000
	.align		4
        /*0014*/ 	.word	0xfffffffd
	.align		4
        /*0018*/ 	.word	0x00000000
	.align		4
        /*001c*/ 	.word	0xfffffffc


//--------------------- .nv.constant4             --------------------------
	.section	.nv.constant4,"a",@progbits
	.align	8
	.align		8
.nv.constant4:
        /*0000*/ 	.dword	_$_str


//--------------------- .text.triton_red_fused__log_softmax_exp_11 --------------------------
	.section	.text.triton_red_fused__log_softmax_exp_11,"ax",@progbits
	.sectionflags	@"SHF_BARRIERS=1"
	.align	128
        .global         triton_red_fused__log_softmax_exp_11
        .type           triton_red_fused__log_softmax_exp_11,@function
        .size           triton_red_fused__log_softmax_exp_11,(.L_x_3 - triton_red_fused__log_softmax_exp_11)
        .other          triton_red_fused__log_softmax_exp_11,@"STO_CUDA_ENTRY STV_DEFAULT"
triton_red_fused__log_softmax_exp_11:
.text.triton_red_fused__log_softmax_exp_11:
[----:B------:R-:W0:Y:S02]  /*0000*/  LDC R1, c[0x0][0x28] ;  /* 0x00000a00ff017b82 */ /* 0x000e240000000800 */
[----:B------:R-:W1:Y:S01]  /*0010*/  S2R R19, SR_CTAID.X ;  /* 0x0000000000137919 */ /* 0x000e620000002500 */
[----:B------:R-:W2:Y:S01]  /*0020*/  LDC.64 R2, c[0x0][0x218] ;  /* 0x00008600ff027b82 */ /* 0x000ea20000000a00 */
[----:B------:R-:W-:Y:S01]  /*0030*/  ULDC.64 UR6, c[0x0][0x208] ;  /* 0x0000820000067ab9 */ /* 0x000fe20000000a00 */
[----:B------:R-:W3:Y:S01]  /*0040*/  S2R R0, SR_TID.X ;  /* 0x0000000000007919 */ /* 0x000ee20000002100 */
[----:B-1----:R-:W-:Y:S01]  /*0050*/  ISETP.GE.AND P2, PT, R19, 0x4, PT ;  /* 0x000000041300780c */ /* 0x002fe20003f46270 */
[----:B---3--:R-:W-:-:S05]  /*0060*/  IMAD.SHL.U32 R0, R0, 0x4, RZ ;  /* 0x0000000400007824 */ /* 0x008fca00078e00ff */
[----:B------:R-:W-:-:S05]  /*0070*/  LOP3.LUT R16, R0, 0x7fc, RZ, 0xc0, !PT ;  /* 0x000007fc00107812 */ /* 0x000fca00078ec0ff */
[----:B------:R-:W-:-:S04]  /*0080*/  IMAD R18, R19, 0x1240, R16 ;  /* 0x0000124013127824 */ /* 0x000fc800078e0210 */
[----:B--2---:R-:W-:Y:S01]  /*0090*/  IMAD.WIDE R20, R18, 0x4, R2 ;  /* 0x0000000412147825 */ /* 0x004fe200078e0202 */
[----:B------:R-:W-:Y:S06]  /*00a0*/  @!P2 BRA `(.L_x_0) ;  /* 0x000000000028a947 */ /* 0x000fec0003800000 */
[----:B------:R-:W-:Y:S01]  /*00b0*/  LOP3.LUT R16, R16, 0x1000, RZ, 0xfc, !PT ;  /* 0x0000100010107812 */ /* 0x000fe200078efcff */
[----:B------:R-:W-:Y:S02]  /*00c0*/  VIADD R4, R18, 0x800 ;  /* 0x0000080012047836 */ /* 0x000fe40000000000 */
[----:B------:R-:W-:Y:S02]  /*00d0*/  IMAD.MOV.U32 R3, RZ, RZ, -0x800000 ;  /* 0xff800000ff037424 */ /* 0x000fe400078e00ff */
[----:B------:R-:W-:Y:S01]  /*00e0*/  IMAD R12, R19, 0x1240, R16 ;  /* 0x00001240130c7824 */ /* 0x000fe200078e0210 */
[----:B------:R-:W-:Y:S01]  /*00f0*/  SHF.R.S32.HI R5, RZ, 0x1f, R4 ;  /* 0x0000001fff057819 */ /* 0x000fe20000011404 */
[----:B------:R-:W-:Y:S02]  /*0100*/  IMAD.MOV.U32 R6, RZ, RZ, -0x800000 ;  /* 0xff800000ff067424 */ /* 0x000fe400078e00ff */
[----:B------:R-:W-:Y:S01]  /*0110*/  IMAD.MOV.U32 R7, RZ, RZ, -0x800000 ;  /* 0xff800000ff077424 */ /* 0x000fe200078e00ff */
[----:B------:R-:W-:Y:S01]  /*0120*/  SHF.R.S32.HI R13, RZ, 0x1f, R12 ;  /* 0x0000001fff0d7819 */ /* 0x000fe2000001140c */
[----:B------:R-:W-:Y:S01]  /*0130*/  IMAD.MOV.U32 R2, RZ, RZ, -0x800000 ;  /* 0xff800000ff027424 */ /* 0x000fe200078e00ff */
[----:B------:R-:W-:Y:S06]  /*0140*/  BRA `(.L_x_1) ;  /* 0x0000000000c47947 */ /* 0x000fec0003800000 */
.L_x_0:
[----:B------:R-:W-:Y:S01]  /*0150*/  VIADD R0, R18, 0x800 ;  /* 0x0000080012007836 */ /* 0x000fe20000000000 */
[----:B------:R-:W2:Y:S01]  /*0160*/  LDG.E.EL.128 R4, desc[UR6][R20.64] ;  /* 0x0000000614047981 */ /* 0x000ea2000c2e1d00 */
[----:B------:R-:W-:Y:S02]  /*0170*/  LOP3.LUT R16, R16, 0x1000, RZ, 0xfc, !PT ;  /* 0x0000100010107812 */ /* 0x000fe400078efcff */
[----:B------:R-:W-:Y:S02]  /*0180*/  IMAD.WIDE R8, R0, 0x4, R2 ;  /* 0x0000000400087825 */ /* 0x000fe400078e0202 */
[----:B------:R-:W-:-:S04]  /*0190*/  ISETP.GE.U32.AND P0, PT, R16, 0x1240, PT ;  /* 0x000012401000780c */ /* 0x000fc80003f06070 */
[----:B------:R-:W3:Y:S01]  /*01a0*/  LDG.E.EL.128 R8, desc[UR6][R8.64] ;  /* 0x0000000608087981 */ /* 0x000ee2000c2e1d00 */
[----:B------:R-:W-:Y:S01]  /*01b0*/  IMAD R17, R19, 0x1240, R16 ;  /* 0x0000124013117824 */ /* 0x000fe200078e0210 */
[----:B------:R-:W-:Y:S02]  /*01c0*/  CS2R R12, SRZ ;  /* 0x00000000000c7805 */ /* 0x000fe4000001ff00 */
[----:B------:R-:W-:Y:S01]  /*01d0*/  CS2R R14, SRZ ;  /* 0x00000000000e7805 */ /* 0x000fe2000001ff00 */
[----:B------:R-:W-:-:S05]  /*01e0*/  IMAD.WIDE R2, R17, 0x4, R2 ;  /* 0x0000000411027825 */ /* 0x000fca00078e0202 */
[----:B------:R-:W4:Y:S01]  /*01f0*/  @!P0 LDG.E.EL.128 R12, desc[UR6][R2.64] ;  /* 0x00000006020c8981 */ /* 0x000f22000c2e1d00 */
[----:B--2---:R-:W-:Y:S02]  /*0200*/  FSETP.NAN.AND P6, PT, R4, R4, PT ;  /* 0x000000040400720b */ /* 0x004fe40003fc8000 */
[----:B------:R-:W-:Y:S02]  /*0210*/  FSETP.NAN.AND P4, PT, R7, R7, PT ;  /* 0x000000070700720b */ /* 0x000fe40003f88000 */
[----:B------:R-:W-:Y:S02]  /*0220*/  FSETP.NAN.AND P3, PT, R5, R5, PT ;  /* 0x000000050500720b */ /* 0x000fe40003f68000 */
[----:B------:R-:W-:Y:S02]  /*0230*/  FSETP.NAN.AND P1, PT, R6, R6, PT ;  /* 0x000000060600720b */ /* 0x000fe40003f28000 */
[----:B---3--:R-:W-:-:S05]  /*0240*/  FSETP.GT.AND P5, PT, R4, R8, PT ;  /* 0x000000080400720b */ /* 0x008fca0003fa4000 */
[----:B------:R-:W-:Y:S02]  /*0250*/  @!P6 SEL R4, R4, R8, P5 ;  /* 0x000000080404e207 */ /* 0x000fe40002800000 */
[----:B------:R-:W-:-:S04]  /*0260*/  FSETP.GT.AND P5, PT, R7, R11, PT ;  /* 0x0000000b0700720b */ /* 0x000fc80003fa4000 */
[----:B------:R-:W-:Y:S02]  /*0270*/  @!P4 SEL R7, R7, R11, P5 ;  /* 0x0000000b0707c207 */ /* 0x000fe40002800000 */
[CC--:B------:R-:W-:Y:S02]  /*0280*/  FSETP.GT.AND P5, PT, R5.reuse, R9.reuse, PT ;  /* 0x000000090500720b */ /* 0x0c0fe40003fa4000 */
[CC--:B------:R-:W-:Y:S02]  /*0290*/  FSETP.GT.AND P4, PT, R6.reuse, R10.reuse, PT ;  /* 0x0000000a0600720b */ /* 0x0c0fe40003f84000 */
[----:B------:R-:W-:Y:S02]  /*02a0*/  @!P3 SEL R5, R5, R9, P5 ;  /* 0x000000090505b207 */ /* 0x000fe40002800000 */
[----:B----4-:R-:W-:Y:S02]  /*02b0*/  SEL R2, R13, RZ, !P0 ;  /* 0x000000ff0d027207 */ /* 0x010fe40004000000 */
[----:B------:R-:W-:-:S02]  /*02c0*/  @!P1 SEL R6, R6, R10, P4 ;  /* 0x0000000a06069207 */ /* 0x000fc40002000000 */
[----:B------:R-:W-:Y:S02]  /*02d0*/  SEL R8, R15, RZ, !P0 ;  /* 0x000000ff0f087207 */ /* 0x000fe40004000000 */
[----:B------:R-:W-:Y:S02]  /*02e0*/  FSETP.GT.AND P1, PT, R5, R2, PT ;  /* 0x000000020500720b */ /* 0x000fe40003f24000 */
[----:B------:R-:W-:Y:S01]  /*02f0*/  SEL R3, R12, RZ, !P0 ;  /* 0x000000ff0c037207 */ /* 0x000fe20004000000 */
[----:B------:R-:W-:Y:S01]  /*0300*/  IMAD.MOV.U32 R12, RZ, RZ, R17 ;  /* 0x000000ffff0c7224 */ /* 0x000fe200078e0011 */
[----:B------:R-:W-:Y:S02]  /*0310*/  FSETP.GT.AND P5, PT, R7, R8, PT ;  /* 0x000000080700720b */ /* 0x000fe40003fa4000 */
[----:B------:R-:W-:Y:S02]  /*0320*/  SEL R2, R5, R2, P1 ;  /* 0x0000000205027207 */ /* 0x000fe40000800000 */
[----:B------:R-:W-:-:S02]  /*0330*/  FSETP.GT.AND P1, PT, R4, R3, PT ;  /* 0x000000030400720b */ /* 0x000fc40003f24000 */
[----:B------:R-:W-:Y:S02]  /*0340*/  SEL R9, R14, RZ, !P0 ;  /* 0x000000ff0e097207 */ /* 0x000fe40004000000 */
[----:B------:R-:W-:Y:S02]  /*0350*/  SEL R8, R7, R8, P5 ;  /* 0x0000000807087207 */ /* 0x000fe40002800000 */
[----:B------:R-:W-:Y:S02]  /*0360*/  FSETP.NAN.AND P4, PT, R5, R5, PT ;  /* 0x000000050500720b */ /* 0x000fe40003f88000 */
[C---:B------:R-:W-:Y:S02]  /*0370*/  FSETP.NAN.AND P5, PT, R4.reuse, R4, PT ;  /* 0x000000040400720b */ /* 0x040fe40003fa8000 */
[----:B------:R-:W-:Y:S02]  /*0380*/  SEL R3, R4, R3, P1 ;  /* 0x0000000304037207 */ /* 0x000fe40000800000 */
[----:B------:R-:W-:-:S02]  /*0390*/  FSETP.GT.AND P6, PT, R6, R9, PT ;  /* 0x000000090600720b */ /* 0x000fc40003fc4000 */
[----:B------:R-:W-:Y:S02]  /*03a0*/  @!P0 SEL R5, R5, R2, P4 ;  /* 0x0000000205058207 */ /* 0x000fe40002000000 */
[----:B------:R-:W-:Y:S02]  /*03b0*/  @!P0 SEL R4, R4, R3, P5 ;  /* 0x0000000304048207 */ /* 0x000fe40002800000 */
[C---:B------:R-:W-:Y:S01]  /*03c0*/  SEL R9, R6.reuse, R9, P6 ;  /* 0x0000000906097207 */ /* 0x040fe20003000000 */
[----:B------:R-:W-:Y:S01]  /*03d0*/  IMAD.MOV.U32 R3, RZ, RZ, R5 ;  /* 0x000000ffff037224 */ /* 0x000fe200078e0005 */
[C---:B------:R-:W-:Y:S01]  /*03e0*/  FSETP.NAN.AND P3, PT, R6.reuse, R6, PT ;  /* 0x000000060600720b */ /* 0x040fe20003f68000 */
[----:B------:R-:W-:Y:S01]  /*03f0*/  IMAD.MOV.U32 R2, RZ, RZ, R4 ;  /* 0x000000ffff027224 */ /* 0x000fe200078e0004 */
[----:B------:R-:W-:Y:S01]  /*0400*/  FSETP.NAN.AND P6, PT, R7, R7, PT ;  /* 0x000000070700720b */ /* 0x000fe20003fc8000 */
[----:B------:R-:W-:Y:S01]  /*0410*/  IMAD.MOV.U32 R4, RZ, RZ, R0 ;  /* 0x000000ffff047224 */ /* 0x000fe200078e0000 */
[----:B------:R-:W-:-:S02]  /*0420*/  @!P0 SEL R6, R6, R9, P3 ;  /* 0x0000000906068207 */ /* 0x000fc40001800000 */
[----:B------:R-:W-:Y:S02]  /*0430*/  @!P0 SEL R7, R7, R8, P6 ;  /* 0x0000000807078207 */ /* 0x000fe40003000000 */
[----:B------:R-:W-:Y:S02]  /*0440*/  SHF.R.S32.HI R5, RZ, 0x1f, R0 ;  /* 0x0000001fff057819 */ /* 0x000fe40000011400 */
[----:B------:R-:W-:-:S07]  /*0450*/  SHF.R.S32.HI R13, RZ, 0x1f, R17 ;  /* 0x0000001fff0d7819 */ /* 0x000fce0000011411 */
.L_x_1:
[----:B------:R-:W-:Y:S01]  /*0460*/  IMAD.MOV.U32 R9, RZ, RZ, R2 ;  /* 0x000000ffff097224 */ /* 0x000fe200078e0002 */
[----:B------:R-:W1:Y:S01]  /*0470*/  S2UR UR5, SR_CgaCtaId ;  /* 0x00000000000579c3 */ /* 0x000e620000008800 */
[----:B------:R-:W-:Y:S01]  /*0480*/  UMOV UR4, 0x400 ;  /* 0x0000040000047882 */ /* 0x000fe20000000000 */
[----:B------:R-:W-:Y:S01]  /*0490*/  ULDC.64 UR8, c[0x0][0x218] ;  /* 0x0000860000087ab9 */ /* 0x000fe20000000a00 */
[----:B------:R-:W-:Y:S02]  /*04a0*/  CS2R R10, SRZ ;  /* 0x00000000000a7805 */ /* 0x000fe4000001ff00 */
[C---:B------:R-:W-:Y:S02]  /*04b0*/  FSETP.GT.AND P0, PT, R9.reuse, R3, PT ;  /* 0x000000030900720b */ /* 0x040fe40003f04000 */
[C---:B------:R-:W-:Y:S01]  /*04c0*/  FSETP.NAN.AND P1, PT, R9.reuse, R9, PT ;  /* 0x000000090900720b */ /* 0x040fe20003f28000 */
[----:B------:R-:W2:Y:S10]  /*04d0*/  LDC.64 R14, c[0x0][0x220] ;  /* 0x00008800ff0e7b82 */ /* 0x000eb40000000a00 */
[----:B------:R-:W-:-:S04]  /*04e0*/  @!P0 FSEL R9, R9, R3, P1 ;  /* 0x0000000309098208 */ /* 0x000fc80000800000 */
[C---:B------:R-:W-:Y:S02]  /*04f0*/  FSETP.GT.AND P0, PT, R9.reuse, R6, PT ;  /* 0x000000060900720b */ /* 0x040fe40003f04000 */
[----:B------:R-:W-:Y:S01]  /*0500*/  FSETP.NAN.AND P1, PT, R9, R9, PT ;  /* 0x000000090900720b */ /* 0x000fe20003f28000 */
[----:B-1----:R-:W-:Y:S01]  /*0510*/  UPRMT UR4, UR5, 0x654, UR4 ;  /* 0x0000065405047896 */ /* 0x002fe20008000004 */
[----:B--2---:R-:W-:-:S09]  /*0520*/  IMAD.WIDE R14, R19, 0x4, R14 ;  /* 0x00000004130e7825 */ /* 0x004fd200078e020e */
[----:B------:R-:W-:-:S04]  /*0530*/  @!P0 FSEL R9, R9, R6, P1 ;  /* 0x0000000609098208 */ /* 0x000fc80000800000 */
[C---:B------:R-:W-:Y:S02]  /*0540*/  FSETP.GT.AND P0, PT, R9.reuse, R7, PT ;  /* 0x000000070900720b */ /* 0x040fe40003f04000 */
[----:B------:R-:W-:-:S11]  /*0550*/  FSETP.NAN.AND P1, PT, R9, R9, PT ;  /* 0x000000090900720b */ /* 0x000fd60003f28000 */
[----:B------:R-:W-:Y:S02]  /*0560*/  @!P0 FSEL R9, R9, R7, P1 ;  /* 0x0000000709098208 */ /* 0x000fe40000800000 */
[----:B------:R-:W1:Y:S02]  /*0570*/  S2R R7, SR_TID.X ;  /* 0x0000000000077919 */ /* 0x000e640000002100 */
[C---:B------:R-:W-:Y:S01]  /*0580*/  FSETP.NAN.AND P1, PT, R9.reuse, R9, PT ;  /* 0x000000090900720b */ /* 0x040fe20003f28000 */
[----:B------:R-:W2:Y:S02]  /*0590*/  SHFL.BFLY PT, R0, R9, 0x10, 0x1f ;  /* 0x0e001f0009007f89 */ /* 0x000ea400000e0000 */
[----:B--2---:R-:W-:-:S10]  /*05a0*/  FSETP.GT.AND P0, PT, R9, R0, PT ;  /* 0x000000000900720b */ /* 0x004fd40003f04000 */
[----:B------:R-:W-:Y:S01]  /*05b0*/  @!P1 FSEL R9, R9, R0, P0 ;  /* 0x0000000009099208 */ /* 0x000fe20000000000 */
[C---:B-1----:R-:W-:Y:S01]  /*05c0*/  IMAD.SHL.U32 R25, R7.reuse, 0x4, RZ ;  /* 0x0000000407197824 */ /* 0x042fe200078e00ff */
[----:B------:R-:W-:Y:S02]  /*05d0*/  LOP3.LUT P4, RZ, R7, 0x1f, RZ, 0xc0, !PT ;  /* 0x0000001f07ff7812 */ /* 0x000fe4000788c0ff */
[----:B------:R-:W-:Y:S01]  /*05e0*/  FSETP.NAN.AND P1, PT, R9, R9, PT ;  /* 0x000000090900720b */ /* 0x000fe20003f28000 */
[----:B------:R-:W1:Y:S01]  /*05f0*/  SHFL.BFLY PT, R0, R9, 0x8, 0x1f ;  /* 0x0d001f0009007f89 */ /* 0x000e6200000e0000 */
[----:B------:R-:W-:Y:S02]  /*0600*/  SHF.R.U32.HI R24, RZ, 0x5, R7 ;  /* 0x00000005ff187819 */ /* 0x000fe40000011607 */
[----:B------:R-:W-:Y:S02]  /*0610*/  ISETP.GE.AND P3, PT, R7, 0x10, PT ;  /* 0x000000100700780c */ /* 0x000fe40003f66270 */
[----:B------:R-:W-:-:S04]  /*0620*/  LOP3.LUT R24, R24, 0xf, RZ, 0xc0, !PT ;  /* 0x0000000f18187812 */ /* 0x000fc800078ec0ff */
[----:B------:R-:W-:Y:S02]  /*0630*/  LEA R24, R24, UR4, 0x2 ;  /* 0x0000000418187c11 */ /* 0x000fe4000f8e10ff */
[----:B-1----:R-:W-:-:S13]  /*0640*/  FSETP.GT.AND P0, PT, R9, R0, PT ;  /* 0x000000000900720b */ /* 0x002fda0003f04000 */
[----:B------:R-:W-:-:S04]  /*0650*/  @!P0 FSEL R9, R9, R0, P1 ;  /* 0x0000000009098208 */ /* 0x000fc80000800000 */
[C---:B------:R-:W-:Y:S01]  /*0660*/  FSETP.NAN.AND P1, PT, R9.reuse, R9, PT ;  /* 0x000000090900720b */ /* 0x040fe20003f28000 */
[----:B------:R-:W1:Y:S02]  /*0670*/  SHFL.BFLY PT, R0, R9, 0x4, 0x1f ;  /* 0x0c801f0009007f89 */ /* 0x000e6400000e0000 */
        /* <DEDUP_REMOVED lines=9> */
[----:B------:R-:W-:Y:S02]  /*0710*/  @!P0 SEL R9, R9, R0, P1 ;  /* 0x0000000009098207 */ /* 0x000fe40000800000 */
[----:B------:R-:W-:-:S03]  /*0720*/  SHF.L.U64.HI R0, R4, 0x2, R5 ;  /* 0x0000000204007819 */ /* 0x000fc60000010205 */
[----:B------:R1:W-:Y:S01]  /*0730*/  @!P4 STS [R24], R9 ;  /* 0x000000091800c388 */ /* 0x0003e20000000800 */
[----:B------:R-:W-:Y:S01]  /*0740*/  BAR.SYNC.DEFER_BLOCKING 0x0 ;  /* 0x0000000000007b1d */ /* 0x000fe20000010000 */
[----:B-1----:R-:W-:-:S05]  /*0750*/  CS2R R8, SRZ ;  /* 0x0000000000087805 */ /* 0x002fca000001ff00 */
[----:B------:R-:W1:Y:S04]  /*0760*/  @!P3 LDS R2, [R25+UR4] ;  /* 0x000000041902b984 */ /* 0x000e680008000800 */
[----:B-1----:R-:W1:Y:S01]  /*0770*/  SHFL.BFLY PT, R3, R2, 0x8, 0x1f ;  /* 0x0d001f0002037f89 */ /* 0x002e6200000e0000 */
[C---:B------:R-:W-:Y:S02]  /*0780*/  FSETP.NAN.AND P1, PT, R2.reuse, R2, PT ;  /* 0x000000020200720b */ /* 0x040fe40003f28000 */
[----:B-1----:R-:W-:-:S04]  /*0790*/  FSETP.GT.AND P0, PT, R2, R3, PT ;  /* 0x000000030200720b */ /* 0x002fc80003f04000 */
[----:B------:R-:W-:-:S04]  /*07a0*/  FSEL R3, R2, R3, P0 ;  /* 0x0000000302037208 */ /* 0x000fc80000000000 */
[----:B------:R-:W-:Y:S01]  /*07b0*/  FSEL R6, R2, R3, P1 ;  /* 0x0000000302067208 */ /* 0x000fe20000800000 */
[----:B------:R-:W-:Y:S01]  /*07c0*/  IMAD.SHL.U32 R2, R4, 0x4, RZ ;  /* 0x0000000404027824 */ /* 0x000fe200078e00ff */
[----:B------:R-:W-:Y:S02]  /*07d0*/  CS2R R4, SRZ ;  /* 0x0000000000047805 */ /* 0x000fe4000001ff00 */
[C---:B------:R-:W-:Y:S01]  /*07e0*/  FSETP.NAN.AND P1, PT, R6.reuse, R6, PT ;  /* 0x000000060600720b */ /* 0x040fe20003f28000 */
[----:B------:R-:W1:Y:S02]  /*07f0*/  SHFL.BFLY PT, R3, R6, 0x4, 0x1f ;  /* 0x0c801f0006037f89 */ /* 0x000e6400000e0000 */
[----:B-1----:R-:W-:-:S13]  /*0800*/  FSETP.GT.AND P0, PT, R6, R3, PT ;  /* 0x000000030600720b */ /* 0x002fda0003f04000 */
[----:B------:R-:W-:-:S04]  /*0810*/  @!P0 FSEL R6, R6, R3, P1 ;  /* 0x0000000306068208 */ /* 0x000fc80000800000 */
[C---:B------:R-:W-:Y:S01]  /*0820*/  FSETP.NAN.AND P1, PT, R6.reuse, R6, PT ;  /* 0x000000060600720b */ /* 0x040fe20003f28000 */
[----:B------:R-:W1:Y:S02]  /*0830*/  SHFL.BFLY PT, R3, R6, 0x2, 0x1f ;  /* 0x0c401f0006037f89 */ /* 0x000e6400000e0000 */
[----:B-1----:R-:W-:-:S13]  /*0840*/  FSETP.GT.AND P0, PT, R6, R3, PT ;  /* 0x000000030600720b */ /* 0x002fda0003f04000 */
[----:B------:R-:W-:Y:S02]  /*0850*/  @!P0 FSEL R6, R6, R3, P1 ;  /* 0x0000000306068208 */ /* 0x000fe40000800000 */
[C---:B------:R-:W-:Y:S02]  /*0860*/  LOP3.LUT P0, RZ, R7.reuse, 0xf, RZ, 0xc0, !PT ;  /* 0x0000000f07ff7812 */ /* 0x040fe4000780c0ff */
[C---:B------:R-:W-:Y:S01]  /*0870*/  FSETP.NAN.AND P5, PT, R6.reuse, R6, PT ;  /* 0x000000060600720b */ /* 0x040fe20003fa8000 */
[----:B------:R-:W1:Y:S01]  /*0880*/  SHFL.BFLY PT, R3, R6, 0x1, 0x1f ;  /* 0x0c201f0006037f89 */ /* 0x000e6200000e0000 */
[----:B------:R-:W-:Y:S02]  /*0890*/  ISETP.LT.AND P0, PT, R7, 0x10, !P0 ;  /* 0x000000100700780c */ /* 0x000fe40004701270 */
[----:B-1----:R-:W-:-:S13]  /*08a0*/  FSETP.GT.AND P1, PT, R6, R3, PT ;  /* 0x000000030600720b */ /* 0x002fda0003f24000 */
[----:B------:R-:W-:Y:S02]  /*08b0*/  @!P1 SEL R6, R6, R3, P5 ;  /* 0x0000000306069207 */ /* 0x000fe40002800000 */
[----:B------:R-:W-:Y:S02]  /*08c0*/  LOP3.LUT P1, RZ, R7, 0x1ff, RZ, 0xc0, !PT ;  /* 0x000001ff07ff7812 */ /* 0x000fe4000782c0ff */
[----:B------:R-:W-:Y:S01]  /*08d0*/  IADD3 R22, P5, R2, UR8, RZ ;  /* 0x0000000802167c10 */ /* 0x000fe2000ffbe0ff */
[----:B------:R1:W-:Y:S01]  /*08e0*/  @P0 STS [R25+UR4], R6 ;  /* 0x0000000619000988 */ /* 0x0003e20008000804 */
[----:B------:R-:W-:Y:S01]  /*08f0*/  BAR.SYNC.DEFER_BLOCKING 0x0 ;  /* 0x0000000000007b1d */ /* 0x000fe20000010000 */
[----:B------:R-:W-:Y:S02]  /*0900*/  ISETP.LT.AND P1, PT, R19, 0x4, !P1 ;  /* 0x000000041300780c */ /* 0x000fe40004f21270 */
[----:B------:R-:W-:Y:S02]  /*0910*/  IADD3.X R23, R0, UR9, RZ, P5, !PT ;  /* 0x0000000900177c10 */ /* 0x000fe4000affe4ff */
[----:B-1----:R-:W-:Y:S01]  /*0920*/  CS2R R6, SRZ ;  /* 0x0000000000067805 */ /* 0x002fe2000001ff00 */
[----:B------:R-:W1:Y:S08]  /*0930*/  LDS R3, [UR4] ;  /* 0x00000004ff037984 */ /* 0x000e700008000800 */
[----:B-1----:R1:W-:Y:S04]  /*0940*/  @P1 STG.E desc[UR6][R14.64], R3 ;  /* 0x000000030e001986 */ /* 0x0023e8000c101906 */
[----:B------:R-:W2:Y:S04]  /*0950*/  @!P2 LDG.E.EL.128 R8, desc[UR6][R20.64] ;  /* 0x000000061408a981 */ /* 0x000ea8000c2e1d00 */
[----:B------:R-:W3:Y:S01]  /*0960*/  @!P2 LDG.E.EL.128 R4, desc[UR6][R22.64] ;  /* 0x000000061604a981 */ /* 0x000ee2000c2e1d00 */
[----:B--2---:R-:W-:-:S02]  /*0970*/  SEL R8, R8, RZ, !P2 ;  /* 0x000000ff08087207 */ /* 0x004fc40005000000 */
[----:B---3--:R-:W-:-:S03]  /*0980*/  SEL R4, R4, RZ, !P2 ;  /* 0x000000ff04047207 */ /* 0x008fc60005000000 */
[----:B------:R-:W-:Y:S01]  /*0990*/  FADD R8, -R3, R8 ;  /* 0x0000000803087221 */ /* 0x000fe20000000100 */
[----:B------:R-:W-:Y:S02]  /*09a0*/  SEL R28, R5, RZ, !P2 ;  /* 0x000000ff051c7207 */ /* 0x000fe40005000000 */
[----:B------:R-:W-:Y:S01]  /*09b0*/  SHF.L.U64.HI R5, R12, 0x2, R13 ;  /* 0x000000020c057819 */ /* 0x000fe2000001020d */
[C---:B------:R-:W-:Y:S01]  /*09c0*/  FADD R4, -R3.reuse, R4 ;  /* 0x0000000403047221 */ /* 0x040fe20000000100 */
[----:B-1----:R-:W-:Y:S01]  /*09d0*/  FMUL R14, R8, 1.4426950216293334961 ;  /* 0x3fb8aa3b080e7820 */ /* 0x002fe20000400000 */
[----:B------:R-:W-:Y:S02]  /*09e0*/  FADD R28, -R3, R28 ;  /* 0x0000001c031c7221 */ /* 0x000fe40000000100 */
[----:B------:R-:W-:Y:S01]  /*09f0*/  FMUL R27, R4, 1.4426950216293334961 ;  /* 0x3fb8aa3b041b7820 */ /* 0x000fe20000400000 */
[----:B------:R-:W-:Y:S01]  /*0a00*/  SEL R4, R9, RZ, !P2 ;  /* 0x000000ff09047207 */ /* 0x000fe20005000000 */
[----:B------:R-:W-:Y:S01]  /*0a10*/  FMUL R28, R28, 1.4426950216293334961 ;  /* 0x3fb8aa3b1c1c7820 */ /* 0x000fe20000400000 */
[----:B------:R-:W-:-:S02]  /*0a20*/  FSETP.GEU.AND P5, PT, R14, -126, PT ;  /* 0xc2fc00000e00780b */ /* 0x000fc40003fae000 */
[----:B------:R-:W-:Y:S01]  /*0a30*/  FSETP.GEU.AND P6, PT, R27, -126, PT ;  /* 0xc2fc00001b00780b */ /* 0x000fe20003fce000 */
[----:B------:R-:W-:-:S04]  /*0a40*/  FADD R4, -R3, R4 ;  /* 0x0000000403047221 */ /* 0x000fc80000000100 */
[----:B------:R-:W-:Y:S01]  /*0a50*/  FMUL R15, R4, 1.4426950216293334961 ;  /* 0x3fb8aa3b040f7820 */ /* 0x000fe20000400000 */
[----:B------:R-:W-:Y:S01]  /*0a60*/  IMAD.SHL.U32 R4, R12, 0x4, RZ ;  /* 0x000000040c047824 */ /* 0x000fe200078e00ff */
[----:B------:R-:W-:-:S04]  /*0a70*/  CS2R R12, SRZ ;  /* 0x00000000000c7805 */ /* 0x000fc8000001ff00 */
[----:B------:R-:W-:Y:S02]  /*0a80*/  @!P5 FMUL R14, R14, 0.5 ;  /* 0x3f0000000e0ed820 */ /* 0x000fe40000400000 */
[----:B------:R-:W-:Y:S02]  /*0a90*/  @!P6 FMUL R27, R27, 0.5 ;  /* 0x3f0000001b1be820 */ /* 0x000fe40000400000 */
[----:B------:R-:W1:Y:S08]  /*0aa0*/  MUFU.EX2 R8, R14 ;  /* 0x0000000e00087308 */ /* 0x000e700000000800 */
[----:B------:R-:W2:Y:S01]  /*0ab0*/  MUFU.EX2 R9, R27 ;  /* 0x0000001b00097308 */ /* 0x000ea20000000800 */
[----:B-1----:R-:W-:Y:S01]  /*0ac0*/  @!P5 FMUL R8, R8, R8 ;  /* 0x000000080808d220 */ /* 0x002fe20000400000 */
[----:B------:R-:W-:-:S03]  /*0ad0*/  FSETP.GEU.AND P5, PT, R15, -126, PT ;  /* 0xc2fc00000f00780b */ /* 0x000fc60003fae000 */
[----:B------:R-:W-:Y:S01]  /*0ae0*/  FADD R8, RZ, R8 ;  /* 0x00000008ff087221 */ /* 0x000fe20000000000 */
[----:B--2---:R-:W-:Y:S01]  /*0af0*/  @!P6 FMUL R9, R9, R9 ;  /* 0x000000090909e220 */ /* 0x004fe20000400000 */
[----:B------:R-:W-:-:S03]  /*0b00*/  FSETP.GEU.AND P6, PT, R28, -126, PT ;  /* 0xc2fc00001c00780b */ /* 0x000fc60003fce000 */
[----:B------:R-:W-:-:S05]  /*0b10*/  FADD R9, R8, R9 ;  /* 0x0000000908097221 */ /* 0x000fca0000000000 */
[----:B------:R-:W-:-:S04]  /*0b20*/  @!P5 FMUL R15, R15, 0.5 ;  /* 0x3f0000000f0fd820 */ /* 0x000fc80000400000 */
[----:B------:R-:W1:Y:S01]  /*0b30*/  MUFU.EX2 R17, R15 ;  /* 0x0000000f00117308 */ /* 0x000e620000000800 */
[----:B------:R-:W-:-:S07]  /*0b40*/  @!P6 FMUL R28, R28, 0.5 ;  /* 0x3f0000001c1ce820 */ /* 0x000fce0000400000 */
[----:B------:R-:W2:Y:S01]  /*0b50*/  MUFU.EX2 R14, R28 ;  /* 0x0000001c000e7308 */ /* 0x000ea20000000800 */
[----:B-1----:R-:W-:Y:S01]  /*0b60*/  @!P5 FMUL R17, R17, R17 ;  /* 0x000000111111d220 */ /* 0x002fe20000400000 */
[----:B------:R-:W-:-:S03]  /*0b70*/  ISETP.LT.U32.AND P5, PT, R16, 0x1240, !P2 ;  /* 0x000012401000780c */ /* 0x000fc600057a1070 */
[----:B------:R-:W-:Y:S01]  /*0b80*/  FADD R17, RZ, R17 ;  /* 0x00000011ff117221 */ /* 0x000fe20000000000 */
[----:B--2---:R-:W-:Y:S01]  /*0b90*/  @!P6 FMUL R14, R14, R14 ;  /* 0x0000000e0e0ee220 */ /* 0x004fe20000400000 */
[----:B------:R-:W-:-:S03]  /*0ba0*/  IADD3 R16, P6, R4, UR8, RZ ;  /* 0x0000000804107c10 */ /* 0x000fc6000ffde0ff */
[----:B------:R-:W-:Y:S01]  /*0bb0*/  FADD R8, R17, R14 ;  /* 0x0000000e11087221 */ /* 0x000fe20000000000 */
[----:B------:R-:W-:Y:S02]  /*0bc0*/  CS2R R14, SRZ ;  /* 0x00000000000e7805 */ /* 0x000fe4000001ff00 */
[----:B------:R-:W-:-:S05]  /*0bd0*/  IADD3.X R17, R5, UR9, RZ, P6, !PT ;  /* 0x0000000905117c10 */ /* 0x000fca000b7fe4ff */
[----:B------:R-:W2:Y:S01]  /*0be0*/  @P5 LDG.E.EL.128 R12, desc[UR6][R16.64] ;  /* 0x00000006100c5981 */ /* 0x000ea2000c2e1d00 */
[----:B------:R-:W-:Y:S02]  /*0bf0*/  SEL R10, R10, RZ, !P2 ;  /* 0x000000ff0a0a7207 */ /* 0x000fe40005000000 */
[----:B------:R-:W-:Y:S02]  /*0c00*/  SEL R6, R6, RZ, !P2 ;  /* 0x000000ff06067207 */ /* 0x000fe40005000000 */
[----:B------:R-:W-:Y:S01]  /*0c10*/  SEL R28, R11, RZ, !P2 ;  /* 0x000000ff0b1c7207 */ /* 0x000fe20005000000 */
[----:B------:R-:W-:Y:S01]  /*0c20*/  FADD R10, -R3, R10 ;  /* 0x0000000a030a7221 */ /* 0x000fe20000000100 */
[----:B------:R-:W-:Y:S01]  /*0c30*/  SEL R7, R7, RZ, !P2 ;  /* 0x000000ff07077207 */ /* 0x000fe20005000000 */
[----:B------:R-:W-:Y:S01]  /*0c40*/  FADD R6, -R3, R6 ;  /* 0x0000000603067221 */ /* 0x000fe20000000100 */
[----:B------:R-:W-:Y:S01]  /*0c50*/  FSEL R9, R9, RZ, !P2 ;  /* 0x000000ff09097208 */ /* 0x000fe20005000000 */
[----:B------:R-:W-:Y:S01]  /*0c60*/  FMUL R27, R10, 1.4426950216293334961 ;  /* 0x3fb8aa3b0a1b7820 */ /* 0x000fe20000400000 */
[C---:B------:R-:W-:Y:S01]  /*0c70*/  FADD R28, -R3.reuse, R28 ;  /* 0x0000001c031c7221 */ /* 0x040fe20000000100 */
[----:B------:R-:W-:Y:S01]  /*0c80*/  FMUL R29, R6, 1.4426950216293334961 ;  /* 0x3fb8aa3b061d7820 */ /* 0x000fe20000400000 */
[----:B------:R-:W-:Y:S01]  /*0c90*/  FADD R7, -R3, R7 ;  /* 0x0000000703077221 */ /* 0x000fe20000000100 */
[----:B------:R-:W-:Y:S01]  /*0ca0*/  FSEL R8, R8, RZ, !P2 ;  /* 0x000000ff08087208 */ /* 0x000fe20005000000 */
[----:B------:R-:W-:Y:S01]  /*0cb0*/  FMUL R28, R28, 1.4426950216293334961 ;  /* 0x3fb8aa3b1c1c7820 */ /* 0x000fe20000400000 */
[----:B------:R-:W-:Y:S01]  /*0cc0*/  BAR.SYNC.DEFER_BLOCKING 0x0 ;  /* 0x0000000000007b1d */ /* 0x000fe20000010000 */
[----:B------:R-:W-:-:S13]  /*0cd0*/  FSETP.GEU.AND P6, PT, R27, -126, PT ;  /* 0xc2fc00001b00780b */ /* 0x000fda0003fce000 */
[----:B------:R-:W-:-:S04]  /*0ce0*/  @!P6 FMUL R27, R27, 0.5 ;  /* 0x3f0000001b1be820 */ /* 0x000fc80000400000 */
[----:B------:R1:W3:Y:S02]  /*0cf0*/  MUFU.EX2 R10, R27 ;  /* 0x0000001b000a7308 */ /* 0x0002e40000000800 */
[----:B-1----:R-:W-:Y:S01]  /*0d00*/  FMUL R27, R7, 1.4426950216293334961 ;  /* 0x3fb8aa3b071b7820 */ /* 0x002fe20000400000 */
[----:B---3--:R-:W-:Y:S01]  /*0d10*/  @!P6 FMUL R10, R10, R10 ;  /* 0x0000000a0a0ae220 */ /* 0x008fe20000400000 */
[----:B------:R-:W-:-:S13]  /*0d20*/  FSETP.GEU.AND P6, PT, R29, -126, PT ;  /* 0xc2fc00001d00780b */ /* 0x000fda0003fce000 */
[----:B------:R-:W-:-:S04]  /*0d30*/  @!P6 FMUL R29, R29, 0.5 ;  /* 0x3f0000001d1de820 */ /* 0x000fc80000400000 */
[----:B------:R-:W1:Y:S02]  /*0d40*/  MUFU.EX2 R6, R29 ;  /* 0x0000001d00067308 */ /* 0x000e640000000800 */
[----:B-1----:R-:W-:Y:S01]  /*0d50*/  @!P6 FMUL R6, R6, R6 ;  /* 0x000000060606e220 */ /* 0x002fe20000400000 */
[----:B------:R-:W-:-:S13]  /*0d60*/  FSETP.GEU.AND P6, PT, R28, -126, PT ;  /* 0xc2fc00001c00780b */ /* 0x000fda0003fce000 */
[----:B------:R-:W-:-:S04]  /*0d70*/  @!P6 FMUL R28, R28, 0.5 ;  /* 0x3f0000001c1ce820 */ /* 0x000fc80000400000 */
[----:B------:R-:W1:Y:S02]  /*0d80*/  MUFU.EX2 R11, R28 ;  /* 0x0000001c000b7308 */ /* 0x000e640000000800 */
[----:B-1----:R-:W-:Y:S01]  /*0d90*/  @!P6 FMUL R11, R11, R11 ;  /* 0x0000000b0b0be220 */ /* 0x002fe20000400000 */
[----:B------:R-:W-:-:S03]  /*0da0*/  FSETP.GEU.AND P6, PT, R27, -126, PT ;  /* 0xc2fc00001b00780b */ /* 0x000fc60003fce000 */
[----:B------:R-:W-:-:S10]  /*0db0*/  FADD R11, RZ, R11 ;  /* 0x0000000bff0b7221 */ /* 0x000fd40000000000 */
[----:B------:R-:W-:-:S04]  /*0dc0*/  @!P6 FMUL R27, R27, 0.5 ;  /* 0x3f0000001b1be820 */ /* 0x000fc80000400000 */
[----:B------:R-:W1:Y:S02]  /*0dd0*/  MUFU.EX2 R7, R27 ;  /* 0x0000001b00077308 */ /* 0x000e640000000800 */
[----:B-1----:R-:W-:-:S04]  /*0de0*/  @!P6 FMUL R7, R7, R7 ;  /* 0x000000070707e220 */ /* 0x002fc80000400000 */
[----:B------:R-:W-:-:S05]  /*0df0*/  FADD R7, R11, R7 ;  /* 0x000000070b077221 */ /* 0x000fca0000000000 */
[----:B------:R-:W-:Y:S02]  /*0e00*/  FSEL R7, R7, RZ, !P2 ;  /* 0x000000ff07077208 */ /* 0x000fe40005000000 */
[----:B--2---:R-:W-:Y:S02]  /*0e10*/  SEL R12, R12, RZ, P5 ;  /* 0x000000ff0c0c7207 */ /* 0x004fe40002800000 */
[----:B------:R-:W-:Y:S02]  /*0e20*/  SEL R28, R13, RZ, P5 ;  /* 0x000000ff0d1c7207 */ /* 0x000fe40002800000 */
[----:B------:R-:W-:Y:S01]  /*0e30*/  SEL R14, R14, RZ, P5 ;  /* 0x000000ff0e0e7207 */ /* 0x000fe20002800000 */
[C---:B------:R-:W-:Y:S02]  /*0e40*/  FADD R12, -R3.reuse, R12 ;  /* 0x0000000c030c7221 */ /* 0x040fe40000000100 */
[C---:B------:R-:W-:Y:S02]  /*0e50*/  FADD R28, -R3.reuse, R28 ;  /* 0x0000001c031c7221 */ /* 0x040fe40000000100 */
[----:B------:R-:W-:Y:S01]  /*0e60*/  FMUL R29, R12, 1.4426950216293334961 ;  /* 0x3fb8aa3b0c1d7820 */ /* 0x000fe20000400000 */
[----:B------:R-:W-:Y:S01]  /*0e70*/  FADD R14, -R3, R14 ;  /* 0x0000000e030e7221 */ /* 0x000fe20000000100 */
[----:B------:R-:W-:Y:S01]  /*0e80*/  FMUL R13, R28, 1.4426950216293334961 ;  /* 0x3fb8aa3b1c0d7820 */ /* 0x000fe20000400000 */
[----:B------:R-:W-:Y:S01]  /*0e90*/  SEL R28, R15, RZ, P5 ;  /* 0x000000ff0f1c7207 */ /* 0x000fe20002800000 */
[----:B------:R-:W-:Y:S01]  /*0ea0*/  FADD R15, RZ, R10 ;  /* 0x0000000aff0f7221 */ /* 0x000fe20000000000 */
[----:B------:R-:W-:Y:S01]  /*0eb0*/  FSETP.GEU.AND P6, PT, R29, -126, PT ;  /* 0xc2fc00001d00780b */ /* 0x000fe20003fce000 */
[----:B------:R-:W-:-:S02]  /*0ec0*/  FMUL R27, R14, 1.4426950216293334961 ;  /* 0x3fb8aa3b0e1b7820 */ /* 0x000fc40000400000 */
[----:B------:R-:W-:Y:S01]  /*0ed0*/  FADD R28, -R3, R28 ;  /* 0x0000001c031c7221 */ /* 0x000fe20000000100 */
[----:B------:R-:W-:-:S03]  /*0ee0*/  FADD R10, R15, R6 ;  /* 0x000000060f0a7221 */ /* 0x000fc60000000000 */
[----:B------:R-:W-:Y:S02]  /*0ef0*/  FMUL R28, R28, 1.4426950216293334961 ;  /* 0x3fb8aa3b1c1c7820 */ /* 0x000fe40000400000 */
[----:B------:R-:W-:-:S04]  /*0f00*/  FSEL R11, R10, RZ, !P2 ;  /* 0x000000ff0a0b7208 */ /* 0x000fc80005000000 */
[----:B------:R-:W-:-:S04]  /*0f10*/  @!P6 FMUL R29, R29, 0.5 ;  /* 0x3f0000001d1de820 */ /* 0x000fc80000400000 */
[----:B------:R-:W1:Y:S02]  /*0f20*/  MUFU.EX2 R12, R29 ;  /* 0x0000001d000c7308 */ /* 0x000e640000000800 */
[----:B-1----:R-:W-:Y:S01]  /*0f30*/  @!P6 FMUL R12, R12, R12 ;  /* 0x0000000c0c0ce220 */ /* 0x002fe20000400000 */
[----:B------:R-:W-:-:S03]  /*0f40*/  FSETP.GEU.AND P6, PT, R13, -126, PT ;  /* 0xc2fc00000d00780b */ /* 0x000fc60003fce000 */
[----:B------:R-:W-:-:S10]  /*0f50*/  @P5 FADD R9, R9, R12 ;  /* 0x0000000c09095221 */ /* 0x000fd40000000000 */
[----:B------:R-:W-:-:S06]  /*0f60*/  @!P6 FMUL R13, R13, 0.5 ;  /* 0x3f0000000d0de820 */ /* 0x000fcc0000400000 */
[----:B------:R-:W1:Y:S02]  /*0f70*/  MUFU.EX2 R13, R13 ;  /* 0x0000000d000d7308 */ /* 0x000e640000000800 */
[----:B-1----:R-:W-:Y:S01]  /*0f80*/  @!P6 FMUL R13, R13, R13 ;  /* 0x0000000d0d0de220 */ /* 0x002fe20000400000 */
[----:B------:R-:W-:-:S03]  /*0f90*/  FSETP.GEU.AND P6, PT, R27, -126, PT ;  /* 0xc2fc00001b00780b */ /* 0x000fc60003fce000 */
[----:B------:R-:W-:Y:S02]  /*0fa0*/  @P5 FADD R8, R8, R13 ;  /* 0x0000000d08085221 */ /* 0x000fe40000000000 */
[----:B------:R-:W1:Y:S02]  /*0fb0*/  LDC.64 R12, c[0x0][0x210] ;  /* 0x00008400ff0c7b82 */ /* 0x000e640000000a00 */
[----:B------:R-:W-:-:S06]  /*0fc0*/  FADD R8, R9, R8 ;  /* 0x0000000809087221 */ /* 0x000fcc0000000000 */
[----:B------:R-:W-:-:S04]  /*0fd0*/  @!P6 FMUL R27, R27, 0.5 ;  /* 0x3f0000001b1be820 */ /* 0x000fc80000400000 */
[----:B------:R-:W2:Y:S02]  /*0fe0*/  MUFU.EX2 R14, R27 ;  /* 0x0000001b000e7308 */ /* 0x000ea40000000800 */
[----:B--2---:R-:W-:Y:S01]  /*0ff0*/  @!P6 FMUL R14, R14, R14 ;  /* 0x0000000e0e0ee220 */ /* 0x004fe20000400000 */
[----:B------:R-:W-:-:S03]  /*1000*/  FSETP.GEU.AND P6, PT, R28, -126, PT ;  /* 0xc2fc00001c00780b */ /* 0x000fc60003fce000 */
[----:B------:R-:W-:-:S04]  /*1010*/  @P5 FADD R11, R11, R14 ;  /* 0x0000000e0b0b5221 */ /* 0x000fc80000000000 */
[----:B------:R-:W-:-:S06]  /*1020*/  FADD R8, R11, R8 ;  /* 0x000000080b087221 */ /* 0x000fcc0000000000 */
[----:B------:R-:W-:-:S04]  /*1030*/  @!P6 FMUL R28, R28, 0.5 ;  /* 0x3f0000001c1ce820 */ /* 0x000fc80000400000 */
[----:B------:R-:W2:Y:S02]  /*1040*/  MUFU.EX2 R6, R28 ;  /* 0x0000001c00067308 */ /* 0x000ea40000000800 */
[----:B--2---:R-:W-:-:S04]  /*1050*/  @!P6 FMUL R6, R6, R6 ;  /* 0x000000060606e220 */ /* 0x004fc80000400000 */
[----:B------:R-:W-:-:S04]  /*1060*/  @P5 FADD R7, R7, R6 ;  /* 0x0000000607075221 */ /* 0x000fc80000000000 */
[----:B------:R-:W-:-:S05]  /*1070*/  FADD R8, R7, R8 ;  /* 0x0000000807087221 */ /* 0x000fca0000000000 */
[----:B------:R-:W2:Y:S02]  /*1080*/  SHFL.BFLY PT, R7, R8, 0x10, 0x1f ;  /* 0x0e001f0008077f89 */ /* 0x000ea400000e0000 */
[----:B--2---:R-:W-:-:S05]  /*1090*/  FADD R7, R8, R7 ;  /* 0x0000000708077221 */ /* 0x004fca0000000000 */
        /* <DEDUP_REMOVED lines=8> */
[----:B------:R-:W-:Y:S01]  /*1120*/  @!P4 STS [R24], R11 ;  /* 0x0000000b1800c388 */ /* 0x000fe20000000800 */
[----:B------:R-:W-:Y:S01]  /*1130*/  BAR.SYNC.DEFER_BLOCKING 0x0 ;  /* 0x0000000000007b1d */ /* 0x000fe20000010000 */
[----:B-1----:R-:W-:-:S05]  /*1140*/  LEA R12, P4, R19, R12, 0x2 ;  /* 0x0000000c130c7211 */ /* 0x002fca00078810ff */
[----:B------:R-:W1:Y:S04]  /*1150*/  @!P3 LDS R26, [R25+UR4] ;  /* 0x00000004191ab984 */ /* 0x000e680008000800 */
[----:B-1----:R-:W1:Y:S02]  /*1160*/  SHFL.BFLY PT, R7, R26, 0x8, 0x1f ;  /* 0x0d001f001a077f89 */ /* 0x002e6400000e0000 */
[----:B-1----:R-:W-:-:S05]  /*1170*/  FADD R7, R26, R7 ;  /* 0x000000071a077221 */ /* 0x002fca0000000000 */
[----:B------:R-:W1:Y:S02]  /*1180*/  SHFL.BFLY PT, R6, R7, 0x4, 0x1f ;  /* 0x0c801f0007067f89 */ /* 0x000e6400000e0000 */
[----:B-1----:R-:W-:-:S05]  /*1190*/  FADD R8, R7, R6 ;  /* 0x0000000607087221 */ /* 0x002fca0000000000 */
[----:B------:R-:W1:Y:S02]  /*11a0*/  SHFL.BFLY PT, R9, R8, 0x2, 0x1f ;  /* 0x0c401f0008097f89 */ /* 0x000e6400000e0000 */
[----:B-1----:R-:W-:Y:S01]  /*11b0*/  FADD R9, R8, R9 ;  /* 0x0000000908097221 */ /* 0x002fe20000000000 */
[----:B------:R-:W-:-:S04]  /*11c0*/  IMAD.MOV.U32 R8, RZ, RZ, 0x3e055027 ;  /* 0x3e055027ff087424 */ /* 0x000fc800078e00ff */
[----:B------:R-:W1:Y:S02]  /*11d0*/  SHFL.BFLY PT, R6, R9, 0x1, 0x1f ;  /* 0x0c201f0009067f89 */ /* 0x000e6400000e0000 */
[----:B-1----:R-:W-:Y:S01]  /*11e0*/  FADD R10, R9, R6 ;  /* 0x00000006090a7221 */ /* 0x002fe20000000000 */
[----:B------:R-:W-:-:S04]  /*11f0*/  IMAD.MOV.U32 R9, RZ, RZ, 0x7f800000 ;  /* 0x7f800000ff097424 */ /* 0x000fc800078e00ff */
[----:B------:R-:W-:Y:S01]  /*1200*/  @P0 STS [R25+UR4], R10 ;  /* 0x0000000a19000988 */ /* 0x000fe20008000804 */
[----:B------:R-:W-:Y:S06]  /*1210*/  BAR.SYNC.DEFER_BLOCKING 0x0 ;  /* 0x0000000000007b1d */ /* 0x000fec0000010000 */
[----:B------:R-:W1:Y:S01]  /*1220*/  LDS R6, [UR4] ;  /* 0x00000004ff067984 */ /* 0x000e620008000800 */
[----:B------:R-:W-:Y:S01]  /*1230*/  ULDC.64 UR4, c[0x0][0x228] ;  /* 0x00008a0000047ab9 */ /* 0x000fe20000000a00 */
[----:B------:R-:W-:Y:S01]  /*1240*/  BAR.SYNC.DEFER_BLOCKING 0x0 ;  /* 0x0000000000007b1d */ /* 0x000fe20000010000 */
[----:B-1----:R-:W-:-:S13]  /*1250*/  FSETP.GEU.AND P0, PT, R6, 1.175494350822287508e-38, PT ;  /* 0x008000000600780b */ /* 0x002fda0003f0e000 */
[----:B------:R-:W-:-:S04]  /*1260*/  @!P0 FMUL R6, R6, 8388608 ;  /* 0x4b00000006068820 */ /* 0x000fc80000400000 */
[C---:B------:R-:W-:Y:S01]  /*1270*/  VIADD R7, R6.reuse, 0xc0d55555 ;  /* 0xc0d5555506077836 */ /* 0x040fe20000000000 */
[----:B------:R-:W-:-:S04]  /*1280*/  FSETP.NEU.AND P3, PT, R6, RZ, PT ;  /* 0x000000ff0600720b */ /* 0x000fc80003f6d000 */
[----:B------:R-:W-:-:S05]  /*1290*/  LOP3.LUT R11, R7, 0xff800000, RZ, 0xc0, !PT ;  /* 0xff800000070b7812 */ /* 0x000fca00078ec0ff */
[----:B------:R-:W-:Y:S01]  /*12a0*/  IMAD.IADD R7, R6, 0x1, -R11 ;  /* 0x0000000106077824 */ /* 0x000fe200078e0a0b */
[----:B------:R-:W-:-:S03]  /*12b0*/  I2FP.F32.S32 R11, R11 ;  /* 0x0000000b000b7245 */ /* 0x000fc60000201400 */
[----:B------:R-:W-:-:S04]  /*12c0*/  FADD R7, R7, -1 ;  /* 0xbf80000007077421 */ /* 0x000fc80000000000 */
[----:B------:R-:W-:-:S04]  /*12d0*/  FFMA.FTZ R8, R7, -R8, 0.14084610342979431152 ;  /* 0x3e1039f607087423 */ /* 0x000fc80000010808 */
[----:B------:R-:W-:-:S04]  /*12e0*/  FFMA.FTZ R8, R7, R8, -0.12148627638816833496 ;  /* 0xbdf8cdcc07087423 */ /* 0x000fc80000010008 */
[----:B------:R-:W-:-:S04]  /*12f0*/  FFMA.FTZ R8, R7, R8, 0.13980610668659210205 ;  /* 0x3e0f295507087423 */ /* 0x000fc80000010008 */
[----:B------:R-:W-:-:S04]  /*1300*/  FFMA.FTZ R8, R7, R8, -0.16684235632419586182 ;  /* 0xbe2ad8b907087423 */ /* 0x000fc80000010008 */
[----:B------:R-:W-:-:S04]  /*1310*/  FFMA.FTZ R8, R7, R8, 0.20012299716472625732 ;  /* 0x3e4ced0b07087423 */ /* 0x000fc80000010008 */
[----:B------:R-:W-:-:S04]  /*1320*/  FFMA.FTZ R8, R7, R8, -0.24999669194221496582 ;  /* 0xbe7fff2207087423 */ /* 0x000fc80000010008 */
[C---:B------:R-:W-:Y:S01]  /*1330*/  FFMA.FTZ R10, R7.reuse, R8, 0.33333182334899902344 ;  /* 0x3eaaaa78070a7423 */ /* 0x040fe20000010008 */
[----:B------:R-:W-:Y:S02]  /*1340*/  FSEL R8, RZ, -23, P0 ;  /* 0xc1b80000ff087808 */ /* 0x000fe40000000000 */
[----:B------:R-:W-:Y:S01]  /*1350*/  ISETP.GE.U32.AND P0, PT, R6, 0x7f800000, PT ;  /* 0x7f8000000600780c */ /* 0x000fe20003f06070 */
[----:B------:R-:W-:Y:S02]  /*1360*/  FFMA.FTZ R10, R7, R10, -0.5 ;  /* 0xbf000000070a7423 */ /* 0x000fe4000001000a */
[----:B------:R-:W-:Y:S02]  /*1370*/  FFMA.FTZ R8, R11, 1.1920928955078125e-07, R8 ;  /* 0x340000000b087823 */ /* 0x000fe40000010008 */
[----:B------:R-:W-:-:S04]  /*1380*/  FMUL R10, R7, R10 ;  /* 0x0000000a070a7220 */ /* 0x000fc80000400000 */
[----:B------:R-:W-:-:S04]  /*1390*/  FFMA.FTZ R7, R7, R10, R7 ;  /* 0x0000000a07077223 */ /* 0x000fc80000010007 */
[----:B------:R-:W-:Y:S01]  /*13a0*/  FFMA.FTZ R11, R8, 0.69314718246459960938, R7 ;  /* 0x3f317218080b7823 */ /* 0x000fe20000010007 */
[----:B------:R-:W-:Y:S01]  /*13b0*/  FFMA.FTZ R7, R6, R9, +INF ;  /* 0x7f80000006077423 */ /* 0x000fe20000010009 */
[----:B------:R-:W-:Y:S02]  /*13c0*/  SHF.R.S32.HI R8, RZ, 0x1f, R19 ;  /* 0x0000001fff087819 */ /* 0x000fe40000011413 */
[----:B------:R-:W-:Y:S02]  /*13d0*/  IMAD.MOV.U32 R6, RZ, RZ, R11 ;  /* 0x000000ffff067224 */ /* 0x000fe400078e000b */
[----:B------:R-:W-:Y:S01]  /*13e0*/  @P0 IMAD.MOV.U32 R11, RZ, RZ, R7 ;  /* 0x000000ffff0b0224 */ /* 0x000fe200078e0007 */
[----:B------:R-:W-:Y:S02]  /*13f0*/  LEA.HI.X R13, R19, R13, R8, 0x2, P4 ;  /* 0x0000000d130d7211 */ /* 0x000fe400020f1408 */
[----:B------:R-:W-:Y:S02]  /*1400*/  CS2R R8, SRZ ;  /* 0x0000000000087805 */ /* 0x000fe4000001ff00 */
[----:B------:R-:W-:-:S02]  /*1410*/  FSEL R15, R11, -INF , P3 ;  /* 0xff8000000b0f7808 */ /* 0x000fc40001800000 */
[----:B------:R-:W-:-:S03]  /*1420*/  CS2R R10, SRZ ;  /* 0x00000000000a7805 */ /* 0x000fc6000001ff00 */
[----:B------:R1:W-:Y:S04]  /*1430*/  @P1 STG.E desc[UR6][R12.64], R15 ;  /* 0x0000000f0c001986 */ /* 0x0003e8000c101906 */
[----:B------:R2:W3:Y:S01]  /*1440*/  @!P2 LDG.E.EF.128 R8, desc[UR6][R20.64] ;  /* 0x000000061408a981 */ /* 0x0004e2000c0e1d00 */
[----:B------:R-:W-:-:S05]  /*1450*/  @P0 IMAD.MOV.U32 R6, RZ, RZ, R7 ;  /* 0x000000ffff060224 */ /* 0x000fca00078e0007 */
[----:B------:R-:W-:Y:S02]  /*1460*/  FSEL R6, R6, -INF , P3 ;  /* 0xff80000006067808 */ /* 0x000fe40001800000 */
[----:B-1----:R-:W-:Y:S02]  /*1470*/  SHF.R.S32.HI R13, RZ, 0x1f, R18 ;  /* 0x0000001fff0d7819 */ /* 0x002fe40000011412 */
[----:B--2---:R-:W-:-:S04]  /*1480*/  LEA R20, P6, R18, UR4, 0x2 ;  /* 0x0000000412147c11 */ /* 0x004fc8000f8c10ff */
[----:B------:R-:W-:Y:S02]  /*1490*/  LEA.HI.X R21, R18, UR5, R13, 0x2, P6 ;  /* 0x0000000512157c11 */ /* 0x000fe4000b0f140d */
[----:B------:R-:W-:Y:S02]  /*14a0*/  CS2R R12, SRZ ;  /* 0x00000000000c7805 */ /* 0x000fe4000001ff00 */
[----:B---3--:R-:W-:Y:S02]  /*14b0*/  SEL R8, R8, RZ, !P2 ;  /* 0x000000ff08087207 */ /* 0x008fe40005000000 */
[----:B------:R-:W-:-:S03]  /*14c0*/  SEL R10, R10, RZ, !P2 ;  /* 0x000000ff0a0a7207 */ /* 0x000fc60005000000 */
[----:B------:R-:W-:Y:S01]  /*14d0*/  FADD R7, -R3, R8 ;  /* 0x0000000803077221 */ /* 0x000fe20000000100 */
[----:B------:R-:W-:-:S03]  /*14e0*/  SEL R8, R9, RZ, !P2 ;  /* 0x000000ff09087207 */ /* 0x000fc60005000000 */
[C---:B------:R-:W-:Y:S02]  /*14f0*/  FADD R9, -R6.reuse, R7 ;  /* 0x0000000706097221 */ /* 0x040fe40000000100 */
[----:B------:R-:W-:Y:S01]  /*1500*/  FADD R7, -R3, R8 ;  /* 0x0000000803077221 */ /* 0x000fe20000000100 */
[----:B------:R-:W-:Y:S01]  /*1510*/  SEL R8, R11, RZ, !P2 ;  /* 0x000000ff0b087207 */ /* 0x000fe20005000000 */
[----:B------:R-:W-:Y:S01]  /*1520*/  FMUL R14, R9, 1.4426950216293334961 ;  /* 0x3fb8aa3b090e7820 */ /* 0x000fe20000400000 */
[C---:B------:R-:W-:Y:S01]  /*1530*/  FADD R9, -R3.reuse, R10 ;  /* 0x0000000a03097221 */ /* 0x040fe20000000100 */
[C---:B------:R-:W-:Y:S02]  /*1540*/  FADD R10, -R6.reuse, R7 ;  /* 0x00000007060a7221 */ /* 0x040fe40000000100 */
[----:B------:R-:W-:Y:S01]  /*1550*/  FADD R7, -R3, R8 ;  /* 0x0000000803077221 */ /* 0x000fe20000000100 */
[----:B------:R-:W-:Y:S01]  /*1560*/  FADD R9, -R6, R9 ;  /* 0x0000000906097221 */ /* 0x000fe20000000100 */
[----:B------:R-:W-:Y:S01]  /*1570*/  FMUL R15, R10, 1.4426950216293334961 ;  /* 0x3fb8aa3b0a0f7820 */ /* 0x000fe20000400000 */
[----:B------:R-:W-:Y:S01]  /*1580*/  FSETP.GEU.AND P0, PT, R14, -126, PT ;  /* 0xc2fc00000e00780b */ /* 0x000fe20003f0e000 */
[----:B------:R-:W-:Y:S01]  /*1590*/  FADD R7, -R6, R7 ;  /* 0x0000000706077221 */ /* 0x000fe20000000100 */
[----:B------:R-:W-:-:S02]  /*15a0*/  FMUL R10, R9, 1.4426950216293334961 ;  /* 0x3fb8aa3b090a7820 */ /* 0x000fc40000400000 */
[----:B------:R-:W-:Y:S01]  /*15b0*/  FSETP.GEU.AND P1, PT, R15, -126, PT ;  /* 0xc2fc00000f00780b */ /* 0x000fe20003f2e000 */
[----:B------:R-:W-:Y:S02]  /*15c0*/  FMUL R7, R7, 1.4426950216293334961 ;  /* 0x3fb8aa3b07077820 */ /* 0x000fe40000400000 */
[----:B------:R-:W-:-:S03]  /*15d0*/  FSETP.GEU.AND P3, PT, R10, -126, PT ;  /* 0xc2fc00000a00780b */ /* 0x000fc60003f6e000 */
[----:B------:R-:W-:-:S03]  /*15e0*/  FSETP.GEU.AND P4, PT, R7, -126, PT ;  /* 0xc2fc00000700780b */ /* 0x000fc60003f8e000 */
[----:B------:R-:W-:-:S04]  /*15f0*/  @!P0 FMUL R14, R14, 0.5 ;  /* 0x3f0000000e0e8820 */ /* 0x000fc80000400000 */
[----:B------:R-:W-:Y:S01]  /*1600*/  @!P1 FMUL R15, R15, 0.5 ;  /* 0x3f0000000f0f9820 */ /* 0x000fe20000400000 */
[----:B------:R-:W1:Y:S02]  /*1610*/  MUFU.EX2 R8, R14 ;  /* 0x0000000e00087308 */ /* 0x000e640000000800 */
[----:B------:R-:W-:-:S03]  /*1620*/  @!P3 FMUL R10, R10, 0.5 ;  /* 0x3f0000000a0ab820 */ /* 0x000fc60000400000 */
[----:B------:R-:W-:-:S03]  /*1630*/  @!P4 FMUL R7, R7, 0.5 ;  /* 0x3f0000000707c820 */ /* 0x000fc60000400000 */
[----:B------:R2:W3:Y:S01]  /*1640*/  MUFU.EX2 R9, R15 ;  /* 0x0000000f00097308 */ /* 0x0004e20000000800 */
[----:B-1----:R-:W-:-:S07]  /*1650*/  @!P0 FMUL R8, R8, R8 ;  /* 0x0000000808088220 */ /* 0x002fce0000400000 */
[----:B------:R-:W1:Y:S01]  /*1660*/  MUFU.EX2 R10, R10 ;  /* 0x0000000a000a7308 */ /* 0x000e620000000800 */
[----:B--2---:R-:W-:Y:S01]  /*1670*/  CS2R R14, SRZ ;  /* 0x00000000000e7805 */ /* 0x004fe2000001ff00 */
[----:B---3--:R-:W-:-:S06]  /*1680*/  @!P1 FMUL R9, R9, R9 ;  /* 0x0000000909099220 */ /* 0x008fcc0000400000 */
[----:B------:R-:W2:Y:S01]  /*1690*/  MUFU.EX2 R11, R7 ;  /* 0x00000007000b7308 */ /* 0x000ea20000000800 */
[----:B-1----:R-:W-:Y:S01]  /*16a0*/  @!P3 FMUL R10, R10, R10 ;  /* 0x0000000a0a0ab220 */ /* 0x002fe20000400000 */
[----:B--2---:R-:W-:-:S05]  /*16b0*/  @!P4 FMUL R11, R11, R11 ;  /* 0x0000000b0b0bc220 */ /* 0x004fca0000400000 */
[----:B------:R1:W-:Y:S04]  /*16c0*/  @!P2 STG.E.128 desc[UR6][R20.64], R8 ;  /* 0x000000081400a986 */ /* 0x0003e8000c101d06 */
[----:B------:R-:W2:Y:S01]  /*16d0*/  @!P2 LDG.E.EF.128 R12, desc[UR6][R22.64] ;  /* 0x00000006160ca981 */ /* 0x000ea2000c0e1d00 */
[----:B------:R-:W-:-:S04]  /*16e0*/  IADD3 R18, P6, R2, UR4, RZ ;  /* 0x0000000402127c10 */ /* 0x000fc8000ffde0ff */
[----:B------:R-:W-:Y:S02]  /*16f0*/  IADD3.X R19, R0, UR5, RZ, P6, !PT ;  /* 0x0000000500137c10 */ /* 0x000fe4000b7fe4ff */
[----:B--2---:R-:W-:Y:S02]  /*1700*/  SEL R12, R12, RZ, !P2 ;  /* 0x000000ff0c0c7207 */ /* 0x004fe40005000000 */
        /* <DEDUP_REMOVED lines=8> */
[C---:B-1----:R-:W-:Y:S02]  /*1790*/  FADD R8, -R6.reuse, R7 ;  /* 0x0000000706087221 */ /* 0x042fe40000000100 */
[----:B------:R-:W-:Y:S01]  /*17a0*/  FADD R7, -R3, R12 ;  /* 0x0000000c03077221 */ /* 0x000fe20000000100 */
[----:B------:R-:W-:Y:S01]  /*17b0*/  FADD R13, -R6, R13 ;  /* 0x0000000d060d7221 */ /* 0x000fe20000000100 */
[----:B------:R-:W-:Y:S01]  /*17c0*/  FMUL R9, R8, 1.4426950216293334961 ;  /* 0x3fb8aa3b08097820 */ /* 0x000fe20000400000 */
[----:B------:R-:W-:Y:S01]  /*17d0*/  FSETP.GEU.AND P0, PT, R24, -126, PT ;  /* 0xc2fc00001800780b */ /* 0x000fe20003f0e000 */
[----:B------:R-:W-:Y:S01]  /*17e0*/  FADD R7, -R6, R7 ;  /* 0x0000000706077221 */ /* 0x000fe20000000100 */
[----:B------:R-:W-:Y:S01]  /*17f0*/  FMUL R15, R13, 1.4426950216293334961 ;  /* 0x3fb8aa3b0d0f7820 */ /* 0x000fe20000400000 */
[----:B------:R-:W-:-:S02]  /*1800*/  CS2R R12, SRZ ;  /* 0x00000000000c7805 */ /* 0x000fc4000001ff00 */
[----:B------:R-:W-:Y:S01]  /*1810*/  FSETP.GEU.AND P1, PT, R9, -126, PT ;  /* 0xc2fc00000900780b */ /* 0x000fe20003f2e000 */
[----:B------:R-:W-:Y:S01]  /*1820*/  FMUL R7, R7, 1.4426950216293334961 ;  /* 0x3fb8aa3b07077820 */ /* 0x000fe20000400000 */
[----:B------:R-:W-:-:S04]  /*1830*/  FSETP.GEU.AND P3, PT, R15, -126, PT ;  /* 0xc2fc00000f00780b */ /* 0x000fc80003f6e000 */
[----:B------:R-:W-:Y:S02]  /*1840*/  FSETP.GEU.AND P4, PT, R7, -126, PT ;  /* 0xc2fc00000700780b */ /* 0x000fe40003f8e000 */
[----:B------:R-:W-:-:S05]  /*1850*/  @!P0 FMUL R24, R24, 0.5 ;  /* 0x3f00000018188820 */ /* 0x000fca0000400000 */
[----:B------:R-:W-:Y:S01]  /*1860*/  @!P1 FMUL R9, R9, 0.5 ;  /* 0x3f00000009099820 */ /* 0x000fe20000400000 */
[----:B------:R-:W1:Y:S01]  /*1870*/  MUFU.EX2 R8, R24 ;  /* 0x0000001800087308 */ /* 0x000e620000000800 */
[----:B------:R-:W-:-:S04]  /*1880*/  @!P3 FMUL R15, R15, 0.5 ;  /* 0x3f0000000f0fb820 */ /* 0x000fc80000400000 */
[----:B------:R-:W-:-:S03]  /*1890*/  @!P4 FMUL R7, R7, 0.5 ;  /* 0x3f0000000707c820 */ /* 0x000fc60000400000 */
[----:B------:R-:W2:Y:S01]  /*18a0*/  MUFU.EX2 R9, R9 ;  /* 0x0000000900097308 */ /* 0x000ea20000000800 */
[----:B-1----:R-:W-:-:S07]  /*18b0*/  @!P0 FMUL R8, R8, R8 ;  /* 0x0000000808088220 */ /* 0x002fce0000400000 */
[----:B------:R1:W3:Y:S01]  /*18c0*/  MUFU.EX2 R10, R15 ;  /* 0x0000000f000a7308 */ /* 0x0002e20000000800 */
[----:B--2---:R-:W-:-:S07]  /*18d0*/  @!P1 FMUL R9, R9, R9 ;  /* 0x0000000909099220 */ /* 0x004fce0000400000 */
[----:B------:R-:W2:Y:S01]  /*18e0*/  MUFU.EX2 R11, R7 ;  /* 0x00000007000b7308 */ /* 0x000ea20000000800 */
[----:B-1----:R-:W-:Y:S01]  /*18f0*/  CS2R R14, SRZ ;  /* 0x00000000000e7805 */ /* 0x002fe2000001ff00 */
[----:B---3--:R-:W-:Y:S01]  /*1900*/  @!P3 FMUL R10, R10, R10 ;  /* 0x0000000a0a0ab220 */ /* 0x008fe20000400000 */
[----:B--2---:R-:W-:-:S05]  /*1910*/  @!P4 FMUL R11, R11, R11 ;  /* 0x0000000b0b0bc220 */ /* 0x004fca0000400000 */
[----:B------:R1:W-:Y:S04]  /*1920*/  @!P2 STG.E.128 desc[UR6][R18.64], R8 ;  /* 0x000000081200a986 */ /* 0x0003e8000c101d06 */
[----:B------:R-:W2:Y:S01]  /*1930*/  @P5 LDG.E.EF.128 R12, desc[UR6][R16.64] ;  /* 0x00000006100c5981 */ /* 0x000ea2000c0e1d00 */
[----:B------:R-:W-:-:S04]  /*1940*/  IADD3 R4, P4, R4, UR4, RZ ;  /* 0x0000000404047c10 */ /* 0x000fc8000ff9e0ff */
[----:B------:R-:W-:Y:S02]  /*1950*/  IADD3.X R5, R5, UR5, RZ, P4, !PT ;  /* 0x0000000505057c10 */ /* 0x000fe4000a7fe4ff */
[----:B--2---:R-:W-:Y:S02]  /*1960*/  SEL R12, R12, RZ, P5 ;  /* 0x000000ff0c0c7207 */ /* 0x004fe40002800000 */
[----:B------:R-:W-:Y:S02]  /*1970*/  SEL R0, R13, RZ, P5 ;  /* 0x000000ff0d007207 */ /* 0x000fe40002800000 */
[----:B------:R-:W-:Y:S01]  /*1980*/  SEL R14, R14, RZ, P5 ;  /* 0x000000ff0e0e7207 */ /* 0x000fe20002800000 */
[----:B------:R-:W-:-:S04]  /*1990*/  FADD R7, -R3, R12 ;  /* 0x0000000c03077221 */ /* 0x000fc80000000100 */
[----:B------:R-:W-:Y:S01]  /*19a0*/  FADD R2, -R6, R7 ;  /* 0x0000000706027221 */ /* 0x000fe20000000100 */
[----:B------:R-:W-:Y:S01]  /*19b0*/  FADD R7, -R3, R0 ;  /* 0x0000000003077221 */ /* 0x000fe20000000100 */
[----:B------:R-:W-:Y:S01]  /*19c0*/  SEL R0, R15, RZ, P5 ;  /* 0x000000ff0f007207 */ /* 0x000fe20002800000 */
[C---:B------:R-:W-:Y:S01]  /*19d0*/  FADD R13, -R3.reuse, R14 ;  /* 0x0000000e030d7221 */ /* 0x040fe20000000100 */
[----:B------:R-:W-:Y:S01]  /*19e0*/  FMUL R2, R2, 1.4426950216293334961 ;  /* 0x3fb8aa3b02027820 */ /* 0x000fe20000400000 */
        /* <DEDUP_REMOVED lines=13> */
[----:B-1----:R-:W1:Y:S02]  /*1ac0*/  MUFU.EX2 R8, R2 ;  /* 0x0000000200087308 */ /* 0x002e640000000800 */
[----:B------:R-:W-:-:S03]  /*1ad0*/  @!P2 FMUL R13, R13, 0.5 ;  /* 0x3f0000000d0da820 */ /* 0x000fc60000400000 */
[----:B------:R-:W-:-:S03]  /*1ae0*/  @!P3 FMUL R3, R3, 0.5 ;  /* 0x3f0000000303b820 */ /* 0x000fc60000400000 */
[----:B------:R-:W2:Y:S01]  /*1af0*/  MUFU.EX2 R9, R7 ;  /* 0x0000000700097308 */ /* 0x000ea20000000800 */
[----:B-1----:R-:W-:-:S07]  /*1b00*/  @!P0 FMUL R8, R8, R8 ;  /* 0x0000000808088220 */ /* 0x002fce0000400000 */
[----:B------:R-:W1:Y:S01]  /*1b10*/  MUFU.EX2 R10, R13 ;  /* 0x0000000d000a7308 */ /* 0x000e620000000800 */
[----:B--2---:R-:W-:-:S07]  /*1b20*/  @!P1 FMUL R9, R9, R9 ;  /* 0x0000000909099220 */ /* 0x004fce0000400000 */
[----:B------:R-:W2:Y:S01]  /*1b30*/  MUFU.EX2 R11, R3 ;  /* 0x00000003000b7308 */ /* 0x000ea20000000800 */
[----:B-1----:R-:W-:Y:S01]  /*1b40*/  @!P2 FMUL R10, R10, R10 ;  /* 0x0000000a0a0aa220 */ /* 0x002fe20000400000 */
[----:B--2---:R-:W-:Y:S01]  /*1b50*/  @!P3 FMUL R11, R11, R11 ;  /* 0x0000000b0b0bb220 */ /* 0x004fe20000400000 */
[----:B------:R-:W-:Y:S06]  /*1b60*/  @!P5 EXIT ;  /* 0x000000000000d94d */ /* 0x000fec0003800000 */
[----:B------:R-:W-:Y:S01]  /*1b70*/  STG.E.128 desc[UR6][R4.64], R8 ;  /* 0x0000000804007986 */ /* 0x000fe2000c101d06 */
[----:B------:R-:W-:Y:S05]  /*1b80*/  EXIT ;  /* 0x000000000000794d */ /* 0x000fea0003800000 */
.L_x_2:
[----:B------:R-:W-:-:S00]  /*1b90*/  BRA `(.L_x_2) ;  /* 0xfffffffc00fc7947 */ /* 0x000fc0000383ffff */
[----:B------:R-:W-:-:S00]  /*1ba0*/  NOP ;  /* 0x0000000000007918 */ /* 0x000fc00000000000 */
        /* <DEDUP_REMOVED lines=13> */
.L_x_3:


//--------------------- .nv.global.init           --------------------------
	.section	.nv.global.init,"aw",@progbits
.nv.global.init:
	.type		_$_str,@object
	.size		_$_str,(.L_0 - _$_str)
_$_str:
        /*0000*/ 	.byte	0x5f, 0x5f, 0x43, 0x55, 0x44, 0x41, 0x5f, 0x46, 0x54, 0x5a, 0x00
.L_0:


//--------------------- .nv.shared.triton_red_fused__log_softmax_exp_11 --------------------------
	.section	.nv.shared.triton_red_fused__log_softmax_exp_11,"aw",@nobits
	.sectionflags	@""
	.align	16
	.zero		1024


//--------------------- .nv.constant0.triton_red_fused__log_softmax_exp_11 --------------------------
	.section	.nv.constant0.triton_red_fused__log_softmax_exp_11,"a",@progbits
	.sectionflags	@""
	.align	4
.nv.constant0.triton_red_fused__log_softmax_exp_11:
	.zero		568
